//
// Generated by NVIDIA NVVM Compiler
//
// Compiler Build ID: CL-36424714
// Cuda compilation tools, release 13.0, V13.0.88
// Based on NVVM 20.0.0
//

.version 9.0
.target sm_100
.address_size 64

	// .globl	_Z7reduce2PfS_
// _ZZ7reduce2PfS_E7s_input has been demoted

.visible .entry _Z7reduce2PfS_(
	.param .u64 .ptr .align 1 _Z7reduce2PfS__param_0,
	.param .u64 .ptr .align 1 _Z7reduce2PfS__param_1
)
{
	.reg .pred 	%p<5>;
	.reg .b32 	%r<20>;
	.reg .b32 	%f<6>;
	.reg .b64 	%rd<12>;
	// demoted variable
	.shared .align 4 .b8 _ZZ7reduce2PfS_E7s_input[1024];
	ld.param.u64 	%rd2, [_Z7reduce2PfS__param_0];
	ld.param.u64 	%rd1, [_Z7reduce2PfS__param_1];
	cvta.to.global.u64 	%rd3, %rd2;
	mov.u32 	%r1, %ctaid.x;
	mov.u32 	%r2, %ntid.x;
	mul.lo.s32 	%r8, %r1, %r2;
	cvt.u64.u32 	%rd4, %r8;
	mov.u32 	%r3, %tid.x;
	cvt.u64.u32 	%rd5, %r3;
	add.s64 	%rd6, %rd4, %rd5;
	shl.b64 	%rd7, %rd6, 2;
	add.s64 	%rd8, %rd3, %rd7;
	ld.global.f32 	%f1, [%rd8];
	shl.b32 	%r9, %r3, 2;
	mov.u32 	%r10, _ZZ7reduce2PfS_E7s_input;
	add.s32 	%r11, %r10, %r9;
	st.shared.f32 	[%r11], %f1;
	bar.sync 	0;
	setp.lt.u32 	%p1, %r2, 2;
	@%p1 bra 	$L__BB0_5;
	shl.b32 	%r4, %r3, 1;
	mov.b32 	%r19, 1;
$L__BB0_2:
	mul.lo.s32 	%r6, %r4, %r19;
	setp.ge.u32 	%p2, %r6, %r2;
	@%p2 bra 	$L__BB0_4;
	add.s32 	%r13, %r6, %r19;
	shl.b32 	%r14, %r13, 2;
	add.s32 	%r16, %r10, %r14;
	ld.shared.f32 	%f2, [%r16];
	shl.b32 	%r17, %r6, 2;
	add.s32 	%r18, %r10, %r17;
	ld.shared.f32 	%f3, [%r18];
	add.f32 	%f4, %f2, %f3;
	st.shared.f32 	[%r18], %f4;
$L__BB0_4:
	bar.sync 	0;
	shl.b32 	%r19, %r19, 1;
	setp.lt.u32 	%p3, %r19, %r2;
	@%p3 bra 	$L__BB0_2;
$L__BB0_5:
	setp.ne.s32 	%p4, %r3, 0;
	@%p4 bra 	$L__BB0_7;
	ld.shared.f32 	%f5, [_ZZ7reduce2PfS_E7s_input];
	cvta.to.global.u64 	%rd9, %rd1;
	mul.wide.u32 	%rd10, %r1, 4;
	add.s64 	%rd11, %rd9, %rd10;
	st.global.f32 	[%rd11], %f5;
$L__BB0_7:
	ret;

}


// ===== COMPILED SASS (sm_100) =====

	.target	sm_100

	.elftype	@"ET_EXEC"


//--------------------- .note.nv.tkinfo           --------------------------
	.section	.note.nv.tkinfo,"",@"SHT_NOTE"
	.sectionflags	@"SHF_NOTE_NV_TKINFO"
	.tkinfo
        /*0018*/ 	.word	0x00000002
        /*0030*/ 	.string	""
        /*0030*/ 	.string	"ptxas"
        /*0030*/ 	.string	"Cuda compilation tools, release 13.0, V13.0.88"
        /*0030*/ 	.string	"Build cuda_13.0.r13.0/compiler.36424714_0"
        /*0030*/ 	.string	"-arch sm_100 -m 64 "



//--------------------- .note.nv.cuinfo           --------------------------
	.section	.note.nv.cuinfo,"",@"SHT_NOTE"
	.sectionflags	@"SHF_NOTE_NV_CUINFO"
        /*0018*/ 	.short	0x0002
        /*001a*/ 	.short	0x0064
        /*001c*/ 	.short	0x0082
	.zero		2


//--------------------- .nv.info                  --------------------------
	.section	.nv.info,"",@"SHT_CUDA_INFO"
	.align	4


	//----- nvinfo : EIATTR_REGCOUNT
	.align		4
        /*0000*/ 	.byte	0x04, 0x2f
        /*0002*/ 	.short	(.L_1 - .L_0)
	.align		4
.L_0:
        /*0004*/ 	.word	index@(_Z7reduce2PfS_)
        /*0008*/ 	.word	0x0000000a


	//----- nvinfo : EIATTR_FRAME_SIZE
	.align		4
.L_1:
        /*000c*/ 	.byte	0x04, 0x11
        /*000e*/ 	.short	(.L_3 - .L_2)
	.align		4
.L_2:
        /*0010*/ 	.word	index@(_Z7reduce2PfS_)
        /*0014*/ 	.word	0x00000000


	//----- nvinfo : EIATTR_MIN_STACK_SIZE
	.align		4
.L_3:
        /*0018*/ 	.byte	0x04, 0x12
        /*001a*/ 	.short	(.L_5 - .L_4)
	.align		4
.L_4:
        /*001c*/ 	.word	index@(_Z7reduce2PfS_)
        /*0020*/ 	.word	0x00000000
.L_5:


//--------------------- .nv.compat                --------------------------
	.section	.nv.compat,"",@"SHT_CUDA_COMPAT_INFO"
	.align	4
        /*0000*/ 	.byte	0x02, 0x09, 0x00, 0x00, 0x02, 0x02, 0x01, 0x00, 0x02, 0x05, 0x05, 0x00, 0x03, 0x07, 0x01, 0x01
        /*0010*/ 	.byte	0x02, 0x03, 0x00, 0x00, 0x02, 0x06, 0x01, 0x00, 0x04, 0x0b, 0x08, 0x00, 0x09, 0x00, 0x00, 0x00
        /*0020*/ 	.byte	0x00, 0x00, 0x00, 0x00


//--------------------- .nv.info._Z7reduce2PfS_   --------------------------
	.section	.nv.info._Z7reduce2PfS_,"",@"SHT_CUDA_INFO"
	.sectionflags	@""
	.align	4


	//----- nvinfo : EIATTR_CUDA_API_VERSION
	.align		4
        /*0000*/ 	.byte	0x04, 0x37
        /*0002*/ 	.short	(.L_7 - .L_6)
.L_6:
        /*0004*/ 	.word	0x00000082


	//----- nvinfo : EIATTR_KPARAM_INFO
	.align		4
.L_7:
        /*0008*/ 	.byte	0x04, 0x17
        /*000a*/ 	.short	(.L_9 - .L_8)
.L_8:
        /*000c*/ 	.word	0x00000000
        /*0010*/ 	.short	0x0001
        /*0012*/ 	.short	0x0008
        /*0014*/ 	.byte	0x00, 0xf5, 0x21, 0x00


	//----- nvinfo : EIATTR_KPARAM_INFO
	.align		4
.L_9:
        /*0018*/ 	.byte	0x04, 0x17
        /*001a*/ 	.short	(.L_11 - .L_10)
.L_10:
        /*001c*/ 	.word	0x00000000
        /*0020*/ 	.short	0x0000
        /*0022*/ 	.short	0x0000
        /*0024*/ 	.byte	0x00, 0xf5, 0x21, 0x00


	//----- nvinfo : EIATTR_SPARSE_MMA_MASK
	.align		4
.L_11:
        /*0028*/ 	.byte	0x03, 0x50
        /*002a*/ 	.short	0x0000


	//----- nvinfo : EIATTR_MAXREG_COUNT
	.align		4
        /*002c*/ 	.byte	0x03, 0x1b
        /*002e*/ 	.short	0x00ff


	//----- nvinfo : EIATTR_NUM_BARRIERS
	.align		4
        /*0030*/ 	.byte	0x02, 0x4c
        /*0032*/ 	.byte	0x01
	.zero		1


	//----- nvinfo : EIATTR_MERCURY_ISA_VERSION
	.align		4
        /*0034*/ 	.byte	0x03, 0x5f
        /*0036*/ 	.short	0x0101


	//----- nvinfo : EIATTR_VRC_CTA_INIT_COUNT
	.align		4
        /*0038*/ 	.byte	0x02, 0x4a
	.zero		1
	.zero		1


	//----- nvinfo : EIATTR_EXIT_INSTR_OFFSETS
	.align		4
        /*003c*/ 	.byte	0x04, 0x1c
        /*003e*/ 	.short	(.L_13 - .L_12)


	//   ....[0]....
.L_12:
        /*0040*/ 	.word	0x00000240


	//   ....[1]....
        /*0044*/ 	.word	0x000002c0


	//----- nvinfo : EIATTR_CBANK_PARAM_SIZE
	.align		4
.L_13:
        /*0048*/ 	.byte	0x03, 0x19
        /*004a*/ 	.short	0x0010


	//----- nvinfo : EIATTR_PARAM_CBANK
	.align		4
        /*004c*/ 	.byte	0x04, 0x0a
        /*004e*/ 	.short	(.L_15 - .L_14)
	.align		4
.L_14:
        /*0050*/ 	.word	index@(.nv.constant0._Z7reduce2PfS_)
        /*0054*/ 	.short	0x0380
        /*0056*/ 	.short	0x0010


	//----- nvinfo : EIATTR_SW_WAR
	.align		4
.L_15:
        /*0058*/ 	.byte	0x04, 0x36
        /*005a*/ 	.short	(.L_17 - .L_16)
.L_16:
        /*005c*/ 	.word	0x00000008
.L_17:


//--------------------- .nv.callgraph             --------------------------
	.section	.nv.callgraph,"",@"SHT_CUDA_CALLGRAPH"
	.align	4
	.sectionentsize	8
	.align		4
        /*0000*/ 	.word	0x00000000
	.align		4
        /*0004*/ 	.word	0xffffffff
	.align		4
        /*0008*/ 	.word	0x00000000
	.align		4
        /*000c*/ 	.word	0xfffffffe
	.align		4
        /*0010*/ 	.word	0x00000000
	.align		4
        /*0014*/ 	.word	0xfffffffd
	.align		4
        /*0018*/ 	.word	0x00000000
	.align		4
        /*001c*/ 	.word	0xfffffffc


//--------------------- .text._Z7reduce2PfS_      --------------------------
	.section	.text._Z7reduce2PfS_,"ax",@progbits
	.align	128
        .global         _Z7reduce2PfS_
        .type           _Z7reduce2PfS_,@function
        .size           _Z7reduce2PfS_,(.L_x_3 - _Z7reduce2PfS_)
        .other          _Z7reduce2PfS_,@"STO_CUDA_ENTRY STV_DEFAULT"
_Z7reduce2PfS_:
.text._Z7reduce2PfS_:
[----:B------:R-:W-:Y:S01]  /*0000*/  LDC R1, c[0x0][0x37c] ;  /* 0x0000df00ff017b82 */ /* 0x000fe20000000800 */
[----:B------:R-:W0:Y:S01]  /*0010*/  S2R R7, SR_CTAID.X ;  /* 0x0000000000077919 */ /* 0x000e220000002500 */
[----:B------:R-:W0:Y:S01]  /*0020*/  LDCU UR8, c[0x0][0x360] ;  /* 0x00006c00ff0877ac */ /* 0x000e220008000800 */
[----:B------:R-:W1:Y:S01]  /*0030*/  S2R R0, SR_TID.X ;  /* 0x0000000000007919 */ /* 0x000e620000002100 */
[----:B------:R-:W2:Y:S01]  /*0040*/  LDCU.64 UR4, c[0x0][0x380] ;  /* 0x00007000ff0477ac */ /* 0x000ea20008000a00 */
[----:B------:R-:W3:Y:S01]  /*0050*/  LDCU.64 UR6, c[0x0][0x358] ;  /* 0x00006b00ff0677ac */ /* 0x000ee20008000a00 */
[----:B0-----:R-:W-:-:S05]  /*0060*/  IMAD R3, R7, UR8, RZ ;  /* 0x0000000807037c24 */ /* 0x001fca000f8e02ff */
[----:B-1----:R-:W-:-:S05]  /*0070*/  IADD3 R3, P0, PT, R3, R0, RZ ;  /* 0x0000000003037210 */ /* 0x002fca0007f1e0ff */
[----:B------:R-:W-:Y:S01]  /*0080*/  IMAD.X R4, RZ, RZ, RZ, P0 ;  /* 0x000000ffff047224 */ /* 0x000fe200000e06ff */
[----:B--2---:R-:W-:-:S04]  /*0090*/  LEA R2, P0, R3, UR4, 0x2 ;  /* 0x0000000403027c11 */ /* 0x004fc8000f8010ff */
[----:B------:R-:W-:-:S05]  /*00a0*/  LEA.HI.X R3, R3, UR5, R4, 0x2, P0 ;  /* 0x0000000503037c11 */ /* 0x000fca00080f1404 */
[----:B---3--:R-:W2:Y:S01]  /*00b0*/  LDG.E R2, desc[UR6][R2.64] ;  /* 0x0000000602027981 */ /* 0x008ea2000c1e1900 */
[----:B------:R-:W0:Y:S01]  /*00c0*/  S2UR UR5, SR_CgaCtaId ;  /* 0x00000000000579c3 */ /* 0x000e220000008800 */
[----:B------:R-:W-:Y:S01]  /*00d0*/  UMOV UR4, 0x400 ;  /* 0x0000040000047882 */ /* 0x000fe20000000000 */
[----:B------:R-:W-:Y:S01]  /*00e0*/  UISETP.GE.U32.AND UP0, UPT, UR8, 0x2, UPT ;  /* 0x000000020800788c */ /* 0x000fe2000bf06070 */
[----:B------:R-:W-:Y:S01]  /*00f0*/  ISETP.NE.AND P1, PT, R0, RZ, PT ;  /* 0x000000ff0000720c */ /* 0x000fe20003f25270 */
[----:B0-----:R-:W-:-:S06]  /*0100*/  ULEA UR4, UR5, UR4, 0x18 ;  /* 0x0000000405047291 */ /* 0x001fcc000f8ec0ff */
[----:B------:R-:W-:-:S05]  /*0110*/  LEA R5, R0, UR4, 0x2 ;  /* 0x0000000400057c11 */ /* 0x000fca000f8e10ff */
[----:B--2---:R0:W-:Y:S01]  /*0120*/  STS [R5], R2 ;  /* 0x0000000205007388 */ /* 0x0041e20000000800 */
[----:B------:R-:W-:Y:S06]  /*0130*/  BAR.SYNC.DEFER_BLOCKING 0x0 ;  /* 0x0000000000007b1d */ /* 0x000fec0000010000 */
[----:B------:R-:W-:Y:S05]  /*0140*/  BRA.U !UP0, `(.L_x_0) ;  /* 0x00000001083c7547 */ /* 0x000fea000b800000 */
[----:B------:R-:W-:Y:S01]  /*0150*/  IMAD.SHL.U32 R0, R0, 0x2, RZ ;  /* 0x0000000200007824 */ /* 0x000fe200078e00ff */
[----:B------:R-:W-:-:S06]  /*0160*/  UMOV UR5, 0x1 ;  /* 0x0000000100057882 */ /* 0x000fcc0000000000 */
.L_x_1:
[----:B-1----:R-:W-:-:S05]  /*0170*/  IMAD R3, R0, UR5, RZ ;  /* 0x0000000500037c24 */ /* 0x002fca000f8e02ff */
[----:B------:R-:W-:-:S13]  /*0180*/  ISETP.GE.U32.AND P0, PT, R3, UR8, PT ;  /* 0x0000000803007c0c */ /* 0x000fda000bf06070 */
[C---:B0-----:R-:W-:Y:S01]  /*0190*/  @!P0 VIADD R2, R3.reuse, UR5 ;  /* 0x0000000503028c36 */ /* 0x041fe20008000000 */
[----:B------:R-:W-:Y:S01]  /*01a0*/  @!P0 LEA R3, R3, UR4, 0x2 ;  /* 0x0000000403038c11 */ /* 0x000fe2000f8e10ff */
[----:B------:R-:W-:-:S03]  /*01b0*/  USHF.L.U32 UR5, UR5, 0x1, URZ ;  /* 0x0000000105057899 */ /* 0x000fc600080006ff */
[----:B------:R-:W-:Y:S01]  /*01c0*/  @!P0 LEA R2, R2, UR4, 0x2 ;  /* 0x0000000402028c11 */ /* 0x000fe2000f8e10ff */
[----:B------:R-:W-:Y:S01]  /*01d0*/  @!P0 LDS R5, [R3] ;  /* 0x0000000003058984 */ /* 0x000fe20000000800 */
[----:B------:R-:W-:-:S04]  /*01e0*/  UISETP.GE.U32.AND UP0, UPT, UR5, UR8, UPT ;  /* 0x000000080500728c */ /* 0x000fc8000bf06070 */
[----:B------:R-:W0:Y:S02]  /*01f0*/  @!P0 LDS R2, [R2] ;  /* 0x0000000002028984 */ /* 0x000e240000000800 */
[----:B0-----:R-:W-:-:S05]  /*0200*/  @!P0 FADD R4, R2, R5 ;  /* 0x0000000502048221 */ /* 0x001fca0000000000 */
[----:B------:R1:W-:Y:S01]  /*0210*/  @!P0 STS [R3], R4 ;  /* 0x0000000403008388 */ /* 0x0003e20000000800 */
[----:B------:R-:W-:Y:S06]  /*0220*/  BAR.SYNC.DEFER_BLOCKING 0x0 ;  /* 0x0000000000007b1d */ /* 0x000fec0000010000 */
[----:B------:R-:W-:Y:S05]  /*0230*/  BRA.U !UP0, `(.L_x_1) ;  /* 0xfffffffd08cc7547 */ /* 0x000fea000b83ffff */
.L_x_0:
[----:B------:R-:W-:Y:S05]  /*0240*/  @P1 EXIT ;  /* 0x000000000000194d */ /* 0x000fea0003800000 */
[----:B------:R-:W2:Y:S01]  /*0250*/  S2UR UR5, SR_CgaCtaId ;  /* 0x00000000000579c3 */ /* 0x000ea20000008800 */
[----:B------:R-:W-:-:S07]  /*0260*/  UMOV UR4, 0x400 ;  /* 0x0000040000047882 */ /* 0x000fce0000000000 */
[----:B01----:R-:W0:Y:S01]  /*0270*/  LDC.64 R2, c[0x0][0x388] ;  /* 0x0000e200ff027b82 */ /* 0x003e220000000a00 */
[----:B--2---:R-:W-:Y:S01]  /*0280*/  ULEA UR4, UR5, UR4, 0x18 ;  /* 0x0000000405047291 */ /* 0x004fe2000f8ec0ff */
[----:B0-----:R-:W-:-:S08]  /*0290*/  IMAD.WIDE.U32 R2, R7, 0x4, R2 ;  /* 0x0000000407027825 */ /* 0x001fd000078e0002 */
[----:B------:R-:W0:Y:S04]  /*02a0*/  LDS R5, [UR4] ;  /* 0x00000004ff057984 */ /* 0x000e280008000800 */
[----:B0-----:R-:W-:Y:S01]  /*02b0*/  STG.E desc[UR6][R2.64], R5 ;  /* 0x0000000502007986 */ /* 0x001fe2000c101906 */
[----:B------:R-:W-:Y:S05]  /*02c0*/  EXIT ;  /* 0x000000000000794d */ /* 0x000fea0003800000 */
.L_x_2:
[----:B------:R-:W-:-:S00]  /*02d0*/  BRA `(.L_x_2) ;  /* 0xfffffffc00fc7947 */ /* 0x000fc0000383ffff */
[----:B------:R-:W-:-:S00]  /*02e0*/  NOP ;  /* 0x0000000000007918 */ /* 0x000fc00000000000 */
        /* <DEDUP_REMOVED lines=9> */
.L_x_3:


//--------------------- .nv.shared._Z7reduce2PfS_ --------------------------
	.section	.nv.shared._Z7reduce2PfS_,"aw",@nobits
	.sectionflags	@""
	.align	4
.nv.shared._Z7reduce2PfS_:
	.zero		2048


//--------------------- .nv.shared.reserved.0     --------------------------
	.section	.nv.shared.reserved.0,"aw",@nobits
	.weak		__nv_reservedSMEM_offset_0_alias
	.size		__nv_reservedSMEM_offset_0_alias, 0, 64
	.other		__nv_reservedSMEM_offset_0_alias,@"STO_CUDA_RESERVED_SHARED STV_DEFAULT"
__nv_reservedSMEM_offset_0_alias:
	.zero		0
	.zero		64


//--------------------- .nv.constant0._Z7reduce2PfS_ --------------------------
	.section	.nv.constant0._Z7reduce2PfS_,"a",@progbits
	.sectionflags	@""
	.align	4
.nv.constant0._Z7reduce2PfS_:
	.zero		912


//--------------------- SYMBOLS --------------------------

	.type		.nv.reservedSmem.offset0,@object
	.size		.nv.reservedSmem.offset0,0x4
	.type		.nv.reservedSmem.cap,@object
	.size		.nv.reservedSmem.cap,0x4
